//
// Generated by NVIDIA NVVM Compiler
//
// Compiler Build ID: CL-36424714
// Cuda compilation tools, release 13.0, V13.0.88
// Based on NVVM 20.0.0
//

.version 9.0
.target sm_100
.address_size 64

	// .globl	_Z10soma_vetorPiS_S_

.visible .entry _Z10soma_vetorPiS_S_(
	.param .u64 .ptr .align 1 _Z10soma_vetorPiS_S__param_0,
	.param .u64 .ptr .align 1 _Z10soma_vetorPiS_S__param_1,
	.param .u64 .ptr .align 1 _Z10soma_vetorPiS_S__param_2
)
{
	.reg .pred 	%p<2>;
	.reg .b32 	%r<8>;
	.reg .b64 	%rd<11>;

	ld.param.u64 	%rd1, [_Z10soma_vetorPiS_S__param_0];
	ld.param.u64 	%rd2, [_Z10soma_vetorPiS_S__param_1];
	ld.param.u64 	%rd3, [_Z10soma_vetorPiS_S__param_2];
	mov.u32 	%r2, %ctaid.x;
	mov.u32 	%r3, %ntid.x;
	mov.u32 	%r4, %tid.x;
	mad.lo.s32 	%r1, %r2, %r3, %r4;
	setp.gt.s32 	%p1, %r1, 32;
	@%p1 bra 	$L__BB0_2;
	cvta.to.global.u64 	%rd4, %rd1;
	cvta.to.global.u64 	%rd5, %rd2;
	cvta.to.global.u64 	%rd6, %rd3;
	mul.wide.s32 	%rd7, %r1, 4;
	add.s64 	%rd8, %rd4, %rd7;
	ld.global.u32 	%r5, [%rd8];
	add.s64 	%rd9, %rd5, %rd7;
	ld.global.u32 	%r6, [%rd9];
	add.s32 	%r7, %r6, %r5;
	add.s64 	%rd10, %rd6, %rd7;
	st.global.u32 	[%rd10], %r7;
$L__BB0_2:
	ret;

}


// ===== COMPILED SASS (sm_100) =====

	.target	sm_100

	.elftype	@"ET_EXEC"


//--------------------- .note.nv.tkinfo           --------------------------
	.section	.note.nv.tkinfo,"",@"SHT_NOTE"
	.sectionflags	@"SHF_NOTE_NV_TKINFO"
	.tkinfo
        /*0018*/ 	.word	0x00000002
        /*0030*/ 	.string	""
        /*0030*/ 	.string	"ptxas"
        /*0030*/ 	.string	"Cuda compilation tools, release 13.0, V13.0.88"
        /*0030*/ 	.string	"Build cuda_13.0.r13.0/compiler.36424714_0"
        /*0030*/ 	.string	"-arch sm_100 -m 64 "



//--------------------- .note.nv.cuinfo           --------------------------
	.section	.note.nv.cuinfo,"",@"SHT_NOTE"
	.sectionflags	@"SHF_NOTE_NV_CUINFO"
        /*0018*/ 	.short	0x0002
        /*001a*/ 	.short	0x0064
        /*001c*/ 	.short	0x0082
	.zero		2


//--------------------- .nv.info                  --------------------------
	.section	.nv.info,"",@"SHT_CUDA_INFO"
	.align	4


	//----- nvinfo : EIATTR_REGCOUNT
	.align		4
        /*0000*/ 	.byte	0x04, 0x2f
        /*0002*/ 	.short	(.L_1 - .L_0)
	.align		4
.L_0:
        /*0004*/ 	.word	index@(_Z10soma_vetorPiS_S_)
        /*0008*/ 	.word	0x0000000c


	//----- nvinfo : EIATTR_FRAME_SIZE
	.align		4
.L_1:
        /*000c*/ 	.byte	0x04, 0x11
        /*000e*/ 	.short	(.L_3 - .L_2)
	.align		4
.L_2:
        /*0010*/ 	.word	index@(_Z10soma_vetorPiS_S_)
        /*0014*/ 	.word	0x00000000


	//----- nvinfo : EIATTR_MIN_STACK_SIZE
	.align		4
.L_3:
        /*0018*/ 	.byte	0x04, 0x12
        /*001a*/ 	.short	(.L_5 - .L_4)
	.align		4
.L_4:
        /*001c*/ 	.word	index@(_Z10soma_vetorPiS_S_)
        /*0020*/ 	.word	0x00000000
.L_5:


//--------------------- .nv.compat                --------------------------
	.section	.nv.compat,"",@"SHT_CUDA_COMPAT_INFO"
	.align	4
        /*0000*/ 	.byte	0x02, 0x09, 0x00, 0x00, 0x02, 0x02, 0x01, 0x00, 0x02, 0x05, 0x05, 0x00, 0x03, 0x07, 0x01, 0x01
        /*0010*/ 	.byte	0x02, 0x03, 0x00, 0x00, 0x02, 0x06, 0x01, 0x00, 0x04, 0x0b, 0x08, 0x00, 0x09, 0x00, 0x00, 0x00
        /*0020*/ 	.byte	0x00, 0x00, 0x00, 0x00


//--------------------- .nv.info._Z10soma_vetorPiS_S_ --------------------------
	.section	.nv.info._Z10soma_vetorPiS_S_,"",@"SHT_CUDA_INFO"
	.sectionflags	@""
	.align	4


	//----- nvinfo : EIATTR_CUDA_API_VERSION
	.align		4
        /*0000*/ 	.byte	0x04, 0x37
        /*0002*/ 	.short	(.L_7 - .L_6)
.L_6:
        /*0004*/ 	.word	0x00000082


	//----- nvinfo : EIATTR_KPARAM_INFO
	.align		4
.L_7:
        /*0008*/ 	.byte	0x04, 0x17
        /*000a*/ 	.short	(.L_9 - .L_8)
.L_8:
        /*000c*/ 	.word	0x00000000
        /*0010*/ 	.short	0x0002
        /*0012*/ 	.short	0x0010
        /*0014*/ 	.byte	0x00, 0xf5, 0x21, 0x00


	//----- nvinfo : EIATTR_KPARAM_INFO
	.align		4
.L_9:
        /*0018*/ 	.byte	0x04, 0x17
        /*001a*/ 	.short	(.L_11 - .L_10)
.L_10:
        /*001c*/ 	.word	0x00000000
        /*0020*/ 	.short	0x0001
        /*0022*/ 	.short	0x0008
        /*0024*/ 	.byte	0x00, 0xf5, 0x21, 0x00


	//----- nvinfo : EIATTR_KPARAM_INFO
	.align		4
.L_11:
        /*0028*/ 	.byte	0x04, 0x17
        /*002a*/ 	.short	(.L_13 - .L_12)
.L_12:
        /*002c*/ 	.word	0x00000000
        /*0030*/ 	.short	0x0000
        /*0032*/ 	.short	0x0000
        /*0034*/ 	.byte	0x00, 0xf5, 0x21, 0x00


	//----- nvinfo : EIATTR_SPARSE_MMA_MASK
	.align		4
.L_13:
        /*0038*/ 	.byte	0x03, 0x50
        /*003a*/ 	.short	0x0000


	//----- nvinfo : EIATTR_MAXREG_COUNT
	.align		4
        /*003c*/ 	.byte	0x03, 0x1b
        /*003e*/ 	.short	0x00ff


	//----- nvinfo : EIATTR_MERCURY_ISA_VERSION
	.align		4
        /*0040*/ 	.byte	0x03, 0x5f
        /*0042*/ 	.short	0x0101


	//----- nvinfo : EIATTR_VRC_CTA_INIT_COUNT
	.align		4
        /*0044*/ 	.byte	0x02, 0x4a
	.zero		1
	.zero		1


	//----- nvinfo : EIATTR_EXIT_INSTR_OFFSETS
	.align		4
        /*0048*/ 	.byte	0x04, 0x1c
        /*004a*/ 	.short	(.L_15 - .L_14)


	//   ....[0]....
.L_14:
        /*004c*/ 	.word	0x00000060


	//   ....[1]....
        /*0050*/ 	.word	0x00000120


	//----- nvinfo : EIATTR_CBANK_PARAM_SIZE
	.align		4
.L_15:
        /*0054*/ 	.byte	0x03, 0x19
        /*0056*/ 	.short	0x0018


	//----- nvinfo : EIATTR_PARAM_CBANK
	.align		4
        /*0058*/ 	.byte	0x04, 0x0a
        /*005a*/ 	.short	(.L_17 - .L_16)
	.align		4
.L_16:
        /*005c*/ 	.word	index@(.nv.constant0._Z10soma_vetorPiS_S_)
        /*0060*/ 	.short	0x0380
        /*0062*/ 	.short	0x0018


	//----- nvinfo : EIATTR_SW_WAR
	.align		4
.L_17:
        /*0064*/ 	.byte	0x04, 0x36
        /*0066*/ 	.short	(.L_19 - .L_18)
.L_18:
        /*0068*/ 	.word	0x00000008
.L_19:


//--------------------- .nv.callgraph             --------------------------
	.section	.nv.callgraph,"",@"SHT_CUDA_CALLGRAPH"
	.align	4
	.sectionentsize	8
	.align		4
        /*0000*/ 	.word	0x00000000
	.align		4
        /*0004*/ 	.word	0xffffffff
	.align		4
        /*0008*/ 	.word	0x00000000
	.align		4
        /*000c*/ 	.word	0xfffffffe
	.align		4
        /*0010*/ 	.word	0x00000000
	.align		4
        /*0014*/ 	.word	0xfffffffd
	.align		4
        /*0018*/ 	.word	0x00000000
	.align		4
        /*001c*/ 	.word	0xfffffffc


//--------------------- .text._Z10soma_vetorPiS_S_ --------------------------
	.section	.text._Z10soma_vetorPiS_S_,"ax",@progbits
	.align	128
        .global         _Z10soma_vetorPiS_S_
        .type           _Z10soma_vetorPiS_S_,@function
        .size           _Z10soma_vetorPiS_S_,(.L_x_1 - _Z10soma_vetorPiS_S_)
        .other          _Z10soma_vetorPiS_S_,@"STO_CUDA_ENTRY STV_DEFAULT"
_Z10soma_vetorPiS_S_:
.text._Z10soma_vetorPiS_S_:
[----:B------:R-:W-:Y:S01]  /*0000*/  LDC R1, c[0x0][0x37c] ;  /* 0x0000df00ff017b82 */ /* 0x000fe20000000800 */
[----:B------:R-:W0:Y:S07]  /*0010*/  S2R R0, SR_TID.X ;  /* 0x0000000000007919 */ /* 0x000e2e0000002100 */
[----:B------:R-:W0:Y:S08]  /*0020*/  S2UR UR4, SR_CTAID.X ;  /* 0x00000000000479c3 */ /* 0x000e300000002500 */
[----:B------:R-:W0:Y:S02]  /*0030*/  LDC R9, c[0x0][0x360] ;  /* 0x0000d800ff097b82 */ /* 0x000e240000000800 */
[----:B0-----:R-:W-:-:S05]  /*0040*/  IMAD R9, R9, UR4, R0 ;  /* 0x0000000409097c24 */ /* 0x001fca000f8e0200 */
[----:B------:R-:W-:-:S13]  /*0050*/  ISETP.GT.AND P0, PT, R9, 0x20, PT ;  /* 0x000000200900780c */ /* 0x000fda0003f04270 */
[----:B------:R-:W-:Y:S05]  /*0060*/  @P0 EXIT ;  /* 0x000000000000094d */ /* 0x000fea0003800000 */
[----:B------:R-:W0:Y:S01]  /*0070*/  LDC.64 R2, c[0x0][0x380] ;  /* 0x0000e000ff027b82 */ /* 0x000e220000000a00 */
[----:B------:R-:W1:Y:S07]  /*0080*/  LDCU.64 UR4, c[0x0][0x358] ;  /* 0x00006b00ff0477ac */ /* 0x000e6e0008000a00 */
[----:B------:R-:W2:Y:S08]  /*0090*/  LDC.64 R4, c[0x0][0x388] ;  /* 0x0000e200ff047b82 */ /* 0x000eb00000000a00 */
[----:B------:R-:W3:Y:S01]  /*00a0*/  LDC.64 R6, c[0x0][0x390] ;  /* 0x0000e400ff067b82 */ /* 0x000ee20000000a00 */
[----:B0-----:R-:W-:-:S06]  /*00b0*/  IMAD.WIDE R2, R9, 0x4, R2 ;  /* 0x0000000409027825 */ /* 0x001fcc00078e0202 */
[----:B-1----:R-:W4:Y:S01]  /*00c0*/  LDG.E R2, desc[UR4][R2.64] ;  /* 0x0000000402027981 */ /* 0x002f22000c1e1900 */
[----:B--2---:R-:W-:-:S06]  /*00d0*/  IMAD.WIDE R4, R9, 0x4, R4 ;  /* 0x0000000409047825 */ /* 0x004fcc00078e0204 */
[----:B------:R-:W4:Y:S01]  /*00e0*/  LDG.E R5, desc[UR4][R4.64] ;  /* 0x0000000404057981 */ /* 0x000f22000c1e1900 */
[----:B---3--:R-:W-:Y:S01]  /*00f0*/  IMAD.WIDE R6, R9, 0x4, R6 ;  /* 0x0000000409067825 */ /* 0x008fe200078e0206 */
[----:B----4-:R-:W-:-:S05]  /*0100*/  IADD3 R9, PT, PT, R2, R5, RZ ;  /* 0x0000000502097210 */ /* 0x010fca0007ffe0ff */
[----:B------:R-:W-:Y:S01]  /*0110*/  STG.E desc[UR4][R6.64], R9 ;  /* 0x0000000906007986 */ /* 0x000fe2000c101904 */
[----:B------:R-:W-:Y:S05]  /*0120*/  EXIT ;  /* 0x000000000000794d */ /* 0x000fea0003800000 */
.L_x_0:
[----:B------:R-:W-:-:S00]  /*0130*/  BRA `(.L_x_0) ;  /* 0xfffffffc00fc7947 */ /* 0x000fc0000383ffff */
[----:B------:R-:W-:-:S00]  /*0140*/  NOP ;  /* 0x0000000000007918 */ /* 0x000fc00000000000 */
        /* <DEDUP_REMOVED lines=11> */
.L_x_1:


//--------------------- .nv.shared.reserved.0     --------------------------
	.section	.nv.shared.reserved.0,"aw",@nobits
	.weak		__nv_reservedSMEM_offset_0_alias
	.size		__nv_reservedSMEM_offset_0_alias, 0, 64
	.other		__nv_reservedSMEM_offset_0_alias,@"STO_CUDA_RESERVED_SHARED STV_DEFAULT"
__nv_reservedSMEM_offset_0_alias:
	.zero		0
	.zero		64


//--------------------- .nv.constant0._Z10soma_vetorPiS_S_ --------------------------
	.section	.nv.constant0._Z10soma_vetorPiS_S_,"a",@progbits
	.sectionflags	@""
	.align	4
.nv.constant0._Z10soma_vetorPiS_S_:
	.zero		920


//--------------------- SYMBOLS --------------------------

	.type		.nv.reservedSmem.offset0,@object
	.size		.nv.reservedSmem.offset0,0x4
